	.headerflags	@"EF_CUDA_TEXMODE_UNIFIED EF_CUDA_64BIT_ADDRESS EF_CUDA_ACCELERATORS EF_CUDA_SM90 EF_CUDA_VIRTUAL_SM(EF_CUDA_SM90)"
	.elftype	@"ET_EXEC"


//--------------------- .nv.info                  --------------------------
	.section	.nv.info,"",@"SHT_CUDA_INFO"
	.align	4


	//----- nvinfo : EIATTR_REGCOUNT
	.align		4
        /*0000*/ 	.byte	0x04, 0x2f
        /*0002*/ 	.short	(.L_1 - .L_0)
	.align		4
.L_0:
        /*0004*/ 	.word	index@(triton_poi_fused_add_convolution_mul_relu_6)
        /*0008*/ 	.word	0x00000020


	//----- nvinfo : EIATTR_MIN_STACK_SIZE
	.align		4
.L_1:
        /*000c*/ 	.byte	0x04, 0x12
        /*000e*/ 	.short	(.L_3 - .L_2)
	.align		4
.L_2:
        /*0010*/ 	.word	index@(triton_poi_fused_add_convolution_mul_relu_6)
        /*0014*/ 	.word	0x00000000


	//----- nvinfo : EIATTR_FRAME_SIZE
	.align		4
.L_3:
        /*0018*/ 	.byte	0x04, 0x11
        /*001a*/ 	.short	(.L_5 - .L_4)
	.align		4
.L_4:
        /*001c*/ 	.word	index@(triton_poi_fused_add_convolution_mul_relu_6)
        /*0020*/ 	.word	0x00000000


	//----- nvinfo : EIATTR_MIN_STACK_SIZE
	.align		4
.L_5:
        /*0024*/ 	.byte	0x04, 0x12
        /*0026*/ 	.short	(.L_7 - .L_6)
	.align		4
.L_6:
        /*0028*/ 	.word	index@(triton_poi_fused_add_convolution_mul_relu_6)
        /*002c*/ 	.word	0x00000000
.L_7:


//--------------------- .nv.info.triton_poi_fused_add_convolution_mul_relu_6 --------------------------
	.section	.nv.info.triton_poi_fused_add_convolution_mul_relu_6,"",@"SHT_CUDA_INFO"
	.sectionflags	@""
	.align	4


	//----- nvinfo : EIATTR_CUDA_API_VERSION
	.align		4
        /*0000*/ 	.byte	0x04, 0x37
        /*0002*/ 	.short	(.L_9 - .L_8)
.L_8:
        /*0004*/ 	.word	0x0000007c


	//----- nvinfo : EIATTR_KPARAM_INFO
	.align		4
.L_9:
        /*0008*/ 	.byte	0x04, 0x17
        /*000a*/ 	.short	(.L_11 - .L_10)
.L_10:
        /*000c*/ 	.word	0x00000000
        /*0010*/ 	.short	0x0005
        /*0012*/ 	.short	0x0024
        /*0014*/ 	.byte	0x00, 0xf0, 0x11, 0x00


	//----- nvinfo : EIATTR_KPARAM_INFO
	.align		4
.L_11:
        /*0018*/ 	.byte	0x04, 0x17
        /*001a*/ 	.short	(.L_13 - .L_12)
.L_12:
        /*001c*/ 	.word	0x00000000
        /*0020*/ 	.short	0x0004
        /*0022*/ 	.short	0x0020
        /*0024*/ 	.byte	0x00, 0xf0, 0x11, 0x00


	//----- nvinfo : EIATTR_KPARAM_INFO
	.align		4
.L_13:
        /*0028*/ 	.byte	0x04, 0x17
        /*002a*/ 	.short	(.L_15 - .L_14)
.L_14:
        /*002c*/ 	.word	0x00000000
        /*0030*/ 	.short	0x0003
        /*0032*/ 	.short	0x0018
        /*0034*/ 	.byte	0x00, 0xf4, 0x21, 0x00


	//----- nvinfo : EIATTR_KPARAM_INFO
	.align		4
.L_15:
        /*0038*/ 	.byte	0x04, 0x17
        /*003a*/ 	.short	(.L_17 - .L_16)
.L_16:
        /*003c*/ 	.word	0x00000000
        /*0040*/ 	.short	0x0002
        /*0042*/ 	.short	0x0010
        /*0044*/ 	.byte	0x00, 0xf4, 0x21, 0x00


	//----- nvinfo : EIATTR_KPARAM_INFO
	.align		4
.L_17:
        /*0048*/ 	.byte	0x04, 0x17
        /*004a*/ 	.short	(.L_19 - .L_18)
.L_18:
        /*004c*/ 	.word	0x00000000
        /*0050*/ 	.short	0x0001
        /*0052*/ 	.short	0x0008
        /*0054*/ 	.byte	0x00, 0xf4, 0x21, 0x00


	//----- nvinfo : EIATTR_KPARAM_INFO
	.align		4
.L_19:
        /*0058*/ 	.byte	0x04, 0x17
        /*005a*/ 	.short	(.L_21 - .L_20)
.L_20:
        /*005c*/ 	.word	0x00000000
        /*0060*/ 	.short	0x0000
        /*0062*/ 	.short	0x0000
        /*0064*/ 	.byte	0x00, 0xf4, 0x21, 0x00


	//----- nvinfo : EIATTR_SPARSE_MMA_MASK
	.align		4
.L_21:
        /*0068*/ 	.byte	0x03, 0x50
        /*006a*/ 	.short	0x0000


	//----- nvinfo : EIATTR_MAXREG_COUNT
	.align		4
        /*006c*/ 	.byte	0x03, 0x1b
        /*006e*/ 	.short	0x00ff


	//----- nvinfo : EIATTR_EXIT_INSTR_OFFSETS
	.align		4
        /*0070*/ 	.byte	0x04, 0x1c
        /*0072*/ 	.short	(.L_23 - .L_22)


	//   ....[0]....
.L_22:
        /*0074*/ 	.word	0x00000800


	//   ....[1]....
        /*0078*/ 	.word	0x00000850


	//----- nvinfo : EIATTR_REQNTID
	.align		4
.L_23:
        /*007c*/ 	.byte	0x04, 0x10
        /*007e*/ 	.short	(.L_25 - .L_24)
.L_24:
        /*0080*/ 	.word	0x00000080
        /*0084*/ 	.word	0x00000001
        /*0088*/ 	.word	0x00000001


	//----- nvinfo : EIATTR_CBANK_PARAM_SIZE
	.align		4
.L_25:
        /*008c*/ 	.byte	0x03, 0x19
        /*008e*/ 	.short	0x0028


	//----- nvinfo : EIATTR_PARAM_CBANK
	.align		4
        /*0090*/ 	.byte	0x04, 0x0a
        /*0092*/ 	.short	(.L_27 - .L_26)
	.align		4
.L_26:
        /*0094*/ 	.word	index@(.nv.constant0.triton_poi_fused_add_convolution_mul_relu_6)
        /*0098*/ 	.short	0x0210
        /*009a*/ 	.short	0x0028


	//----- nvinfo : EIATTR_SW_WAR
	.align		4
.L_27:
        /*009c*/ 	.byte	0x04, 0x36
        /*009e*/ 	.short	(.L_29 - .L_28)
.L_28:
        /*00a0*/ 	.word	0x00000008
.L_29:


//--------------------- .nv.callgraph             --------------------------
	.section	.nv.callgraph,"",@"SHT_CUDA_CALLGRAPH"
	.align	4
	.sectionentsize	8
	.align		4
        /*0000*/ 	.word	0x00000000
	.align		4
        /*0004*/ 	.word	0xffffffff
	.align		4
        /*0008*/ 	.word	0x00000000
	.align		4
        /*000c*/ 	.word	0xfffffffe
	.align		4
        /*0010*/ 	.word	0x00000000
	.align		4
        /*0014*/ 	.word	0xfffffffd
	.align		4
        /*0018*/ 	.word	0x00000000
	.align		4
        /*001c*/ 	.word	0xfffffffc


//--------------------- .text.triton_poi_fused_add_convolution_mul_relu_6 --------------------------
	.section	.text.triton_poi_fused_add_convolution_mul_relu_6,"ax",@progbits
	.sectionflags	@"SHF_BARRIERS=1"
	.align	128
        .global         triton_poi_fused_add_convolution_mul_relu_6
        .type           triton_poi_fused_add_convolution_mul_relu_6,@function
        .size           triton_poi_fused_add_convolution_mul_relu_6,(.L_x_1 - triton_poi_fused_add_convolution_mul_relu_6)
        .other          triton_poi_fused_add_convolution_mul_relu_6,@"STO_CUDA_ENTRY STV_DEFAULT"
triton_poi_fused_add_convolution_mul_relu_6:
.text.triton_poi_fused_add_convolution_mul_relu_6:
[----:B------:R-:W0:Y:S01]  /*0000*/  LDC R1, c[0x0][0x28] ;  /* 0x00000a00ff017b82 */ /* 0x000e220000000800 */
[----:B------:R-:W1:Y:S07]  /*0010*/  S2R R0, SR_TID.X ;  /* 0x0000000000007919 */ /* 0x000e6e0000002100 */
[----:B------:R-:W2:Y:S01]  /*0020*/  LDC.64 R28, c[0x0][0x218] ;  /* 0x00008600ff1c7b82 */ /* 0x000ea20000000a00 */
[----:B------:R-:W-:Y:S02]  /*0030*/  CS2R R4, SRZ ;  /* 0x0000000000047805 */ /* 0x000fe4000001ff00 */
[----:B------:R-:W-:Y:S01]  /*0040*/  CS2R R6, SRZ ;  /* 0x0000000000067805 */ /* 0x000fe2000001ff00 */
[----:B------:R-:W3:Y:S01]  /*0050*/  S2R R3, SR_CTAID.X ;  /* 0x0000000000037919 */ /* 0x000ee20000002500 */
[----:B------:R-:W-:Y:S01]  /*0060*/  ULDC.64 UR6, c[0x0][0x208] ;  /* 0x0000820000067ab9 */ /* 0x000fe20000000a00 */
[----:B------:R-:W4:Y:S02]  /*0070*/  S2R R20, SR_CTAID.Y ;  /* 0x0000000000147919 */ /* 0x000f240000002600 */
[----:B------:R-:W5:Y:S08]  /*0080*/  LDC.64 R16, c[0x0][0x210] ;  /* 0x00008400ff107b82 */ /* 0x000f700000000a00 */
[----:B------:R-:W5:Y:S01]  /*0090*/  LDC.64 R22, c[0x0][0x220] ;  /* 0x00008800ff167b82 */ /* 0x000f620000000a00 */
[----:B-1----:R-:W-:Y:S01]  /*00a0*/  SHF.R.U32.HI R2, RZ, 0x3, R0 ;  /* 0x00000003ff027819 */ /* 0x002fe20000011600 */
[----:B------:R-:W-:-:S02]  /*00b0*/  IMAD.SHL.U32 R0, R0, 0x4, RZ ;  /* 0x0000000400007824 */ /* 0x000fc400078e00ff */
[----:B---3--:R-:W-:Y:S01]  /*00c0*/  IMAD.SHL.U32 R3, R3, 0x20, RZ ;  /* 0x0000002003037824 */ /* 0x008fe200078e00ff */
[----:B------:R-:W-:Y:S01]  /*00d0*/  SGXT.U32 R2, R2, 0x4 ;  /* 0x000000040202781a */ /* 0x000fe20000000000 */
[----:B----4-:R-:W-:-:S03]  /*00e0*/  IMAD.SHL.U32 R21, R20, 0x20, RZ ;  /* 0x0000002014157824 */ /* 0x010fc600078e00ff */
[----:B------:R-:W-:Y:S02]  /*00f0*/  LOP3.LUT R8, R3, 0x1c, R0, 0xf8, !PT ;  /* 0x0000001c03087812 */ /* 0x000fe400078ef800 */
[----:B------:R-:W-:-:S03]  /*0100*/  LOP3.LUT R27, R21, 0x10, R2, 0xfe, !PT ;  /* 0x00000010151b7812 */ /* 0x000fc600078efe02 */
[C---:B--2---:R-:W-:Y:S01]  /*0110*/  IMAD.WIDE R28, R8.reuse, 0x4, R28 ;  /* 0x00000004081c7825 */ /* 0x044fe200078e021c */
[----:B------:R-:W-:Y:S02]  /*0120*/  LOP3.LUT R25, R21, R2, RZ, 0xfc, !PT ;  /* 0x0000000215197212 */ /* 0x000fe400078efcff */
[----:B------:R-:W-:Y:S01]  /*0130*/  ISETP.GE.AND P0, PT, R8, 0x440, PT ;  /* 0x000004400800780c */ /* 0x000fe20003f06270 */
[--C-:B------:R-:W-:Y:S02]  /*0140*/  IMAD R27, R27, 0x440, R8.reuse ;  /* 0x000004401b1b7824 */ /* 0x100fe400078e0208 */
[----:B------:R-:W-:Y:S01]  /*0150*/  IMAD R25, R25, 0x440, R8 ;  /* 0x0000044019197824 */ /* 0x000fe200078e0208 */
[----:B------:R-:W-:Y:S01]  /*0160*/  CS2R R12, SRZ ;  /* 0x00000000000c7805 */ /* 0x000fe2000001ff00 */
[----:B-----5:R-:W-:Y:S01]  /*0170*/  IMAD.WIDE R18, R27, 0x4, R16 ;  /* 0x000000041b127825 */ /* 0x020fe200078e0210 */
[----:B------:R-:W-:Y:S02]  /*0180*/  CS2R R14, SRZ ;  /* 0x00000000000e7805 */ /* 0x000fe4000001ff00 */
[----:B------:R-:W-:-:S02]  /*0190*/  CS2R R8, SRZ ;  /* 0x0000000000087805 */ /* 0x000fc4000001ff00 */
[----:B------:R-:W-:Y:S01]  /*01a0*/  CS2R R10, SRZ ;  /* 0x00000000000a7805 */ /* 0x000fe2000001ff00 */
[C---:B------:R-:W-:Y:S02]  /*01b0*/  IMAD.WIDE R16, R25.reuse, 0x4, R16 ;  /* 0x0000000419107825 */ /* 0x040fe400078e0210 */
[----:B------:R1:W2:Y:S04]  /*01c0*/  @!P0 LDG.E.EL.128 R4, desc[UR6][R18.64] ;  /* 0x0000000612048981 */ /* 0x0002a8000c2e1d00 */
[----:B------:R-:W2:Y:S04]  /*01d0*/  @!P0 LDG.E.EL.128 R8, desc[UR6][R28.64] ;  /* 0x000000061c088981 */ /* 0x000ea8000c2e1d00 */
[----:B------:R3:W4:Y:S01]  /*01e0*/  @!P0 LDG.E.EL.128 R12, desc[UR6][R16.64] ;  /* 0x00000006100c8981 */ /* 0x000722000c2e1d00 */
[----:B0-----:R-:W-:Y:S01]  /*01f0*/  IMAD.WIDE R24, R25, 0x4, R22 ;  /* 0x0000000419187825 */ /* 0x001fe200078e0216 */
[----:B-1----:R-:W-:-:S02]  /*0200*/  CS2R R18, SRZ ;  /* 0x0000000000127805 */ /* 0x002fc4000001ff00 */
[----:B---3--:R-:W-:-:S06]  /*0210*/  CS2R R16, SRZ ;  /* 0x0000000000107805 */ /* 0x008fcc000001ff00 */
[----:B------:R0:W3:Y:S01]  /*0220*/  @!P0 LDG.E.EL.128 R16, desc[UR6][R24.64] ;  /* 0x0000000618108981 */ /* 0x0000e2000c2e1d00 */
[----:B------:R-:W1:Y:S01]  /*0230*/  S2UR UR5, SR_CgaCtaId ;  /* 0x00000000000579c3 */ /* 0x000e620000008800 */
[----:B------:R-:W-:Y:S01]  /*0240*/  UMOV UR4, 0x400 ;  /* 0x0000040000047882 */ /* 0x000fe20000000000 */
[----:B------:R-:W-:Y:S01]  /*0250*/  IMAD.WIDE R22, R27, 0x4, R22 ;  /* 0x000000041b167825 */ /* 0x000fe200078e0216 */
[----:B------:R-:W5:Y:S01]  /*0260*/  S2R R26, SR_TID.X ;  /* 0x00000000001a7919 */ /* 0x000f620000002100 */
[----:B-1----:R-:W-:Y:S02]  /*0270*/  UPRMT UR4, UR5, 0x654, UR4 ;  /* 0x0000065405047896 */ /* 0x002fe40008000004 */
[C---:B--2---:R-:W-:Y:S01]  /*0280*/  FADD R7, R11.reuse, R7 ;  /* 0x000000070b077221 */ /* 0x044fe20000000000 */
[----:B----4-:R-:W-:Y:S01]  /*0290*/  FADD R28, R11, R15 ;  /* 0x0000000f0b1c7221 */ /* 0x010fe20000000000 */
[----:B------:R-:W-:Y:S01]  /*02a0*/  FADD R11, R10, R6 ;  /* 0x000000060a0b7221 */ /* 0x000fe20000000000 */
[----:B-----5:R-:W-:-:S02]  /*02b0*/  IMAD.SHL.U32 R6, R26, 0x80, RZ ;  /* 0x000000801a067824 */ /* 0x020fc400078e00ff */
[----:B------:R-:W-:Y:S01]  /*02c0*/  FADD R15, R10, R14 ;  /* 0x0000000e0a0f7221 */ /* 0x000fe20000000000 */
[----:B------:R-:W-:Y:S01]  /*02d0*/  SHF.R.U32.HI R10, RZ, 0x3, R26 ;  /* 0x00000003ff0a7819 */ /* 0x000fe2000001161a */
[----:B0-----:R-:W-:Y:S01]  /*02e0*/  FADD R25, R8, R12 ;  /* 0x0000000c08197221 */ /* 0x001fe20000000000 */
[----:B------:R-:W-:Y:S01]  /*02f0*/  FADD R14, R9, R13 ;  /* 0x0000000d090e7221 */ /* 0x000fe20000000000 */
[----:B------:R-:W-:Y:S02]  /*0300*/  LOP3.LUT R6, R6, 0x380, RZ, 0xc0, !PT ;  /* 0x0000038006067812 */ /* 0x000fe400078ec0ff */
[----:B------:R-:W-:Y:S02]  /*0310*/  SGXT.U32 R13, R10, 0x4 ;  /* 0x000000040a0d781a */ /* 0x000fe40000000000 */
[C---:B------:R-:W-:Y:S02]  /*0320*/  LOP3.LUT R10, R6.reuse, 0x20, RZ, 0xfc, !PT ;  /* 0x00000020060a7812 */ /* 0x040fe400078efcff */
[----:B------:R-:W-:-:S02]  /*0330*/  LOP3.LUT R12, R6, 0x40, RZ, 0xfc, !PT ;  /* 0x00000040060c7812 */ /* 0x000fc400078efcff */
[C---:B------:R-:W-:Y:S02]  /*0340*/  LOP3.LUT R24, R6.reuse, 0x60, RZ, 0xfc, !PT ;  /* 0x0000006006187812 */ /* 0x040fe400078efcff */
[C---:B---3--:R-:W-:Y:S01]  /*0350*/  FSETP.GEU.AND P4, PT, R25.reuse, -R16, PT ;  /* 0x800000101900720b */ /* 0x048fe20003f8e000 */
[----:B------:R-:W-:Y:S01]  /*0360*/  FADD R25, R25, R16 ;  /* 0x0000001019197221 */ /* 0x000fe20000000000 */
[C---:B------:R-:W-:Y:S02]  /*0370*/  LOP3.LUT R16, R6.reuse, R13, RZ, 0xfc, !PT ;  /* 0x0000000d06107212 */ /* 0x040fe400078efcff */
[----:B------:R-:W-:Y:S02]  /*0380*/  LEA.HI R13, R6, UR4, RZ, 0x1f ;  /* 0x00000004060d7c11 */ /* 0x000fe4000f8ff8ff */
[----:B------:R-:W-:Y:S02]  /*0390*/  LEA.HI R27, R10, UR4, RZ, 0x1f ;  /* 0x000000040a1b7c11 */ /* 0x000fe4000f8ff8ff */
[----:B------:R-:W-:Y:S01]  /*03a0*/  LEA.HI R29, R12, UR4, RZ, 0x1f ;  /* 0x000000040c1d7c11 */ /* 0x000fe2000f8ff8ff */
[----:B------:R-:W-:Y:S01]  /*03b0*/  IMAD R10, R16, 0x4, R13 ;  /* 0x00000004100a7824 */ /* 0x000fe200078e020d */
[----:B------:R-:W-:Y:S01]  /*03c0*/  LEA.HI R12, R24, UR4, RZ, 0x1f ;  /* 0x00000004180c7c11 */ /* 0x000fe2000f8ff8ff */
[----:B------:R-:W-:Y:S01]  /*03d0*/  IMAD R6, R16, 0x4, R27 ;  /* 0x0000000410067824 */ /* 0x000fe200078e021b */
[----:B------:R-:W-:Y:S01]  /*03e0*/  FSETP.GEU.AND P3, PT, R14, -R17, PT ;  /* 0x800000110e00720b */ /* 0x000fe20003f6e000 */
[C---:B------:R-:W-:Y:S01]  /*03f0*/  IMAD R24, R16.reuse, 0x4, R29 ;  /* 0x0000000410187824 */ /* 0x040fe200078e021d */
[----:B------:R-:W-:Y:S01]  /*0400*/  FSETP.GEU.AND P2, PT, R15, -R18, PT ;  /* 0x800000120f00720b */ /* 0x000fe20003f4e000 */
[----:B------:R-:W-:-:S02]  /*0410*/  IMAD R16, R16, 0x4, R12 ;  /* 0x0000000410107824 */ /* 0x000fc400078e020c */
[----:B------:R-:W-:Y:S01]  /*0420*/  FADD R17, R14, R17 ;  /* 0x000000110e117221 */ /* 0x000fe20000000000 */
[----:B------:R-:W-:Y:S01]  /*0430*/  FADD R18, R15, R18 ;  /* 0x000000120f127221 */ /* 0x000fe20000000000 */
[----:B------:R-:W-:Y:S02]  /*0440*/  CS2R R12, SRZ ;  /* 0x00000000000c7805 */ /* 0x000fe4000001ff00 */
[----:B------:R-:W-:Y:S02]  /*0450*/  CS2R R14, SRZ ;  /* 0x00000000000e7805 */ /* 0x000fe4000001ff00 */
[C---:B------:R-:W-:Y:S01]  /*0460*/  FSETP.GEU.AND P1, PT, R28.reuse, -R19, PT ;  /* 0x800000131c00720b */ /* 0x040fe20003f2e000 */
[----:B------:R-:W-:-:S03]  /*0470*/  FADD R19, R28, R19 ;  /* 0x000000131c137221 */ /* 0x000fc60000000000 */
[----:B------:R-:W2:Y:S01]  /*0480*/  @!P0 LDG.E.EL.128 R12, desc[UR6][R22.64] ;  /* 0x00000006160c8981 */ /* 0x000ea2000c2e1d00 */
[----:B------:R-:W-:Y:S01]  /*0490*/  FADD R28, R9, R5 ;  /* 0x00000005091c7221 */ /* 0x000fe20000000000 */
[----:B------:R-:W-:Y:S01]  /*04a0*/  FADD R5, R8, R4 ;  /* 0x0000000408057221 */ /* 0x000fe20000000000 */
[----:B------:R-:W-:Y:S01]  /*04b0*/  FSEL R25, R25, RZ, P4 ;  /* 0x000000ff19197208 */ /* 0x000fe20002000000 */
[C---:B------:R-:W-:Y:S01]  /*04c0*/  IMAD.SHL.U32 R4, R26.reuse, 0x2, RZ ;  /* 0x000000021a047824 */ /* 0x040fe200078e00ff */
[----:B------:R-:W-:Y:S01]  /*04d0*/  FSEL R17, R17, RZ, P3 ;  /* 0x000000ff11117208 */ /* 0x000fe20001800000 */
[----:B------:R-:W-:Y:S01]  /*04e0*/  IMAD.SHL.U32 R26, R26, 0x4, RZ ;  /* 0x000000041a1a7824 */ /* 0x000fe200078e00ff */
[----:B------:R-:W-:Y:S01]  /*04f0*/  FSEL R9, R18, RZ, P2 ;  /* 0x000000ff12097208 */ /* 0x000fe20001000000 */
[----:B------:R-:W-:Y:S01]  /*0500*/  STS [R10], R25 ;  /* 0x000000190a007388 */ /* 0x000fe20000000800 */
[----:B------:R-:W-:Y:S02]  /*0510*/  FSEL R19, R19, RZ, P1 ;  /* 0x000000ff13137208 */ /* 0x000fe40000800000 */
[----:B------:R-:W-:Y:S01]  /*0520*/  LOP3.LUT R8, R4, 0xf0, RZ, 0xc0, !PT ;  /* 0x000000f004087812 */ /* 0x000fe200078ec0ff */
[----:B------:R-:W-:Y:S01]  /*0530*/  STS [R6+0x80], R17 ;  /* 0x0000801106007388 */ /* 0x000fe20000000800 */
[----:B------:R-:W-:-:S02]  /*0540*/  LOP3.LUT R4, R26, 0x1fc, RZ, 0xc0, !PT ;  /* 0x000001fc1a047812 */ /* 0x000fc400078ec0ff */
[----:B------:R-:W-:Y:S01]  /*0550*/  LOP3.LUT R0, R21, 0x1c, R0, 0xf8, !PT ;  /* 0x0000001c15007812 */ /* 0x000fe200078ef800 */
[----:B------:R0:W-:Y:S04]  /*0560*/  STS [R24+0x100], R9 ;  /* 0x0001000918007388 */ /* 0x0001e80000000800 */
[----:B------:R1:W-:Y:S01]  /*0570*/  STS [R16+0x180], R19 ;  /* 0x0001801310007388 */ /* 0x0003e20000000800 */
[C---:B--2---:R-:W-:Y:S01]  /*0580*/  FSETP.GEU.AND P3, PT, R5.reuse, -R12, PT ;  /* 0x8000000c0500720b */ /* 0x044fe20003f6e000 */
[----:B------:R-:W-:Y:S01]  /*0590*/  FADD R5, R5, R12 ;  /* 0x0000000c05057221 */ /* 0x000fe20000000000 */
[C---:B------:R-:W-:Y:S01]  /*05a0*/  FSETP.GEU.AND P2, PT, R28.reuse, -R13, PT ;  /* 0x8000000d1c00720b */ /* 0x040fe20003f4e000 */
[----:B------:R-:W-:Y:S01]  /*05b0*/  FADD R13, R28, R13 ;  /* 0x0000000d1c0d7221 */ /* 0x000fe20000000000 */
[C---:B------:R-:W-:Y:S01]  /*05c0*/  FSETP.GEU.AND P1, PT, R11.reuse, -R14, PT ;  /* 0x8000000e0b00720b */ /* 0x040fe20003f2e000 */
[----:B------:R-:W-:Y:S01]  /*05d0*/  FADD R11, R11, R14 ;  /* 0x0000000e0b0b7221 */ /* 0x000fe20000000000 */
[C---:B------:R-:W-:Y:S01]  /*05e0*/  FSETP.GEU.AND P0, PT, R7.reuse, -R15, PT ;  /* 0x8000000f0700720b */ /* 0x040fe20003f0e000 */
[----:B------:R-:W-:Y:S01]  /*05f0*/  FADD R7, R7, R15 ;  /* 0x0000000f07077221 */ /* 0x000fe20000000000 */
[----:B0-----:R-:W-:Y:S01]  /*0600*/  FSEL R9, R5, RZ, P3 ;  /* 0x000000ff05097208 */ /* 0x001fe20001800000 */
[----:B------:R-:W-:Y:S01]  /*0610*/  VIADD R5, R8, UR4 ;  /* 0x0000000408057c36 */ /* 0x000fe20008000000 */
[----:B------:R-:W-:-:S02]  /*0620*/  FSEL R17, R13, RZ, P2 ;  /* 0x000000ff0d117208 */ /* 0x000fc40001000000 */
[----:B------:R-:W-:Y:S01]  /*0630*/  FSEL R11, R11, RZ, P1 ;  /* 0x000000ff0b0b7208 */ /* 0x000fe20000800000 */
[----:B------:R0:W-:Y:S01]  /*0640*/  STS [R10+0x40], R9 ;  /* 0x000040090a007388 */ /* 0x0001e20000000800 */
[----:B-1----:R-:W-:Y:S01]  /*0650*/  FSEL R19, R7, RZ, P0 ;  /* 0x000000ff07137208 */ /* 0x002fe20000000000 */
[----:B------:R-:W-:Y:S01]  /*0660*/  IMAD R12, R4, 0x4, R5 ;  /* 0x00000004040c7824 */ /* 0x000fe200078e0205 */
[----:B------:R-:W-:Y:S01]  /*0670*/  SHF.R.S32.HI R5, RZ, 0x1a, R20 ;  /* 0x0000001aff057819 */ /* 0x000fe20000011414 */
[----:B------:R1:W-:Y:S03]  /*0680*/  STS [R6+0xc0], R17 ;  /* 0x0000c01106007388 */ /* 0x0003e60000000800 */
[----:B------:R-:W-:Y:S01]  /*0690*/  SGXT R5, R5, 0x1 ;  /* 0x000000010505781a */ /* 0x000fe20000000200 */
[----:B------:R-:W-:Y:S01]  /*06a0*/  STS [R24+0x140], R11 ;  /* 0x0001400b18007388 */ /* 0x000fe20000000800 */
[----:B0-----:R-:W0:Y:S02]  /*06b0*/  LDC.64 R8, c[0x0][0x228] ;  /* 0x00008a00ff087b82 */ /* 0x001e240000000a00 */
[----:B------:R-:W-:Y:S01]  /*06c0*/  LEA.HI R5, R5, R0, RZ, 0xc ;  /* 0x0000000005057211 */ /* 0x000fe200078f60ff */
[----:B------:R-:W-:Y:S03]  /*06d0*/  STS [R16+0x1c0], R19 ;  /* 0x0001c01310007388 */ /* 0x000fe60000000800 */
[----:B------:R-:W-:-:S02]  /*06e0*/  LOP3.LUT R7, R5, 0xfffff000, RZ, 0xc0, !PT ;  /* 0xfffff00005077812 */ /* 0x000fc400078ec0ff */
[----:B------:R-:W-:Y:S01]  /*06f0*/  BAR.SYNC.DEFER_BLOCKING 0x0 ;  /* 0x0000000000007b1d */ /* 0x000fe20000010000 */
[----:B------:R-:W-:Y:S02]  /*0700*/  SHF.R.S32.HI R5, RZ, 0xc, R5 ;  /* 0x0000000cff057819 */ /* 0x000fe40000011405 */
[----:B-1----:R-:W-:Y:S01]  /*0710*/  IMAD.IADD R6, R0, 0x1, -R7 ;  /* 0x0000000100067824 */ /* 0x002fe200078e0a07 */
[----:B------:R-:W-:Y:S02]  /*0720*/  LOP3.LUT R0, R3, R2, RZ, 0xfc, !PT ;  /* 0x0000000203007212 */ /* 0x000fe400078efcff */
[----:B------:R-:W-:Y:S01]  /*0730*/  LOP3.LUT R7, R4, 0x200, RZ, 0xfc, !PT ;  /* 0x0000020004077812 */ /* 0x000fe200078efcff */
[----:B------:R-:W-:Y:S01]  /*0740*/  IMAD R6, R5, 0x440000, R6 ;  /* 0x0044000005067824 */ /* 0x000fe200078e0206 */
[----:B------:R-:W-:Y:S02]  /*0750*/  LOP3.LUT R5, R3, 0x10, R2, 0xfe, !PT ;  /* 0x0000001003057812 */ /* 0x000fe400078efe02 */
[C---:B------:R-:W-:Y:S01]  /*0760*/  ISETP.GE.AND P1, PT, R0.reuse, 0x440, PT ;  /* 0x000004400000780c */ /* 0x040fe20003f26270 */
[----:B------:R-:W-:Y:S01]  /*0770*/  IMAD R3, R0, 0x1000, R6 ;  /* 0x0000100000037824 */ /* 0x000fe200078e0206 */
[----:B------:R-:W-:-:S02]  /*0780*/  ISETP.GE.AND P0, PT, R5, 0x440, PT ;  /* 0x000004400500780c */ /* 0x000fc40003f06270 */
[----:B------:R-:W-:Y:S01]  /*0790*/  SHF.R.U32.HI R7, RZ, 0x1, R7 ;  /* 0x00000001ff077819 */ /* 0x000fe20000011607 */
[----:B0-----:R-:W-:-:S03]  /*07a0*/  IMAD.WIDE R2, R3, 0x4, R8 ;  /* 0x0000000403027825 */ /* 0x001fc600078e0208 */
[----:B------:R-:W-:Y:S01]  /*07b0*/  LOP3.LUT R7, R7, 0x1f0, RZ, 0xc0, !PT ;  /* 0x000001f007077812 */ /* 0x000fe200078ec0ff */
[----:B------:R-:W0:Y:S04]  /*07c0*/  LDS.128 R12, [R12] ;  /* 0x000000000c0c7984 */ /* 0x000e280000000c00 */
[----:B------:R-:W-:-:S04]  /*07d0*/  VIADD R7, R7, UR4 ;  /* 0x0000000407077c36 */ /* 0x000fc80008000000 */
[----:B------:R-:W-:Y:S01]  /*07e0*/  IMAD R7, R4, 0x4, R7 ;  /* 0x0000000404077824 */ /* 0x000fe200078e0207 */
[----:B0-----:R0:W-:Y:S02]  /*07f0*/  @!P1 STG.E.128 desc[UR6][R2.64], R12 ;  /* 0x0000000c02009986 */ /* 0x0011e4000c101d06 */
[----:B0-----:R-:W-:Y:S05]  /*0800*/  @P0 EXIT ;  /* 0x000000000000094d */ /* 0x001fea0003800000 */
[----:B0-----:R-:W0:Y:S01]  /*0810*/  LDS.128 R12, [R7+0x800] ;  /* 0x00080000070c7984 */ /* 0x001e220000000c00 */
[----:B------:R-:W-:-:S04]  /*0820*/  IMAD R5, R5, 0x1000, R6 ;  /* 0x0000100005057824 */ /* 0x000fc800078e0206 */
[----:B------:R-:W-:-:S05]  /*0830*/  IMAD.WIDE R8, R5, 0x4, R8 ;  /* 0x0000000405087825 */ /* 0x000fca00078e0208 */
[----:B0-----:R-:W-:Y:S01]  /*0840*/  STG.E.128 desc[UR6][R8.64], R12 ;  /* 0x0000000c08007986 */ /* 0x001fe2000c101d06 */
[----:B------:R-:W-:Y:S05]  /*0850*/  EXIT ;  /* 0x000000000000794d */ /* 0x000fea0003800000 */
.L_x_0:
[----:B------:R-:W-:-:S00]  /*0860*/  BRA `(.L_x_0) ;  /* 0xfffffffc00fc7947 */ /* 0x000fc0000383ffff */
[----:B------:R-:W-:-:S00]  /*0870*/  NOP ;  /* 0x0000000000007918 */ /* 0x000fc00000000000 */
        /* <DEDUP_REMOVED lines=8> */
.L_x_1:


//--------------------- .nv.shared.triton_poi_fused_add_convolution_mul_relu_6 --------------------------
	.section	.nv.shared.triton_poi_fused_add_convolution_mul_relu_6,"aw",@nobits
	.sectionflags	@""
	.align	16
	.zero		1024


//--------------------- .nv.constant0.triton_poi_fused_add_convolution_mul_relu_6 --------------------------
	.section	.nv.constant0.triton_poi_fused_add_convolution_mul_relu_6,"a",@progbits
	.sectionflags	@""
	.align	4
.nv.constant0.triton_poi_fused_add_convolution_mul_relu_6:
	.zero		568
